	.headerflags	@"EF_CUDA_TEXMODE_UNIFIED EF_CUDA_64BIT_ADDRESS EF_CUDA_ACCELERATORS EF_CUDA_SM90 EF_CUDA_VIRTUAL_SM(EF_CUDA_SM90)"
	.elftype	@"ET_EXEC"


//--------------------- .nv.info                  --------------------------
	.section	.nv.info,"",@"SHT_CUDA_INFO"
	.align	4


	//----- nvinfo : EIATTR_REGCOUNT
	.align		4
        /*0000*/ 	.byte	0x04, 0x2f
        /*0002*/ 	.short	(.L_1 - .L_0)
	.align		4
.L_0:
        /*0004*/ 	.word	index@(triton_poi_fused_leaky_relu_leaky_relu_backward_0)
        /*0008*/ 	.word	0x00000012


	//----- nvinfo : EIATTR_MIN_STACK_SIZE
	.align		4
.L_1:
        /*000c*/ 	.byte	0x04, 0x12
        /*000e*/ 	.short	(.L_3 - .L_2)
	.align		4
.L_2:
        /*0010*/ 	.word	index@(triton_poi_fused_leaky_relu_leaky_relu_backward_0)
        /*0014*/ 	.word	0x00000000


	//----- nvinfo : EIATTR_FRAME_SIZE
	.align		4
.L_3:
        /*0018*/ 	.byte	0x04, 0x11
        /*001a*/ 	.short	(.L_5 - .L_4)
	.align		4
.L_4:
        /*001c*/ 	.word	index@(triton_poi_fused_leaky_relu_leaky_relu_backward_0)
        /*0020*/ 	.word	0x00000000


	//----- nvinfo : EIATTR_MIN_STACK_SIZE
	.align		4
.L_5:
        /*0024*/ 	.byte	0x04, 0x12
        /*0026*/ 	.short	(.L_7 - .L_6)
	.align		4
.L_6:
        /*0028*/ 	.word	index@(triton_poi_fused_leaky_relu_leaky_relu_backward_0)
        /*002c*/ 	.word	0x00000000
.L_7:


//--------------------- .nv.info.triton_poi_fused_leaky_relu_leaky_relu_backward_0 --------------------------
	.section	.nv.info.triton_poi_fused_leaky_relu_leaky_relu_backward_0,"",@"SHT_CUDA_INFO"
	.sectionflags	@""
	.align	4


	//----- nvinfo : EIATTR_CUDA_API_VERSION
	.align		4
        /*0000*/ 	.byte	0x04, 0x37
        /*0002*/ 	.short	(.L_9 - .L_8)
.L_8:
        /*0004*/ 	.word	0x0000007c


	//----- nvinfo : EIATTR_KPARAM_INFO
	.align		4
.L_9:
        /*0008*/ 	.byte	0x04, 0x17
        /*000a*/ 	.short	(.L_11 - .L_10)
.L_10:
        /*000c*/ 	.word	0x00000000
        /*0010*/ 	.short	0x0002
        /*0012*/ 	.short	0x0010
        /*0014*/ 	.byte	0x00, 0xf0, 0x11, 0x00


	//----- nvinfo : EIATTR_KPARAM_INFO
	.align		4
.L_11:
        /*0018*/ 	.byte	0x04, 0x17
        /*001a*/ 	.short	(.L_13 - .L_12)
.L_12:
        /*001c*/ 	.word	0x00000000
        /*0020*/ 	.short	0x0001
        /*0022*/ 	.short	0x0008
        /*0024*/ 	.byte	0x00, 0xf4, 0x21, 0x00


	//----- nvinfo : EIATTR_KPARAM_INFO
	.align		4
.L_13:
        /*0028*/ 	.byte	0x04, 0x17
        /*002a*/ 	.short	(.L_15 - .L_14)
.L_14:
        /*002c*/ 	.word	0x00000000
        /*0030*/ 	.short	0x0000
        /*0032*/ 	.short	0x0000
        /*0034*/ 	.byte	0x00, 0xf4, 0x21, 0x00


	//----- nvinfo : EIATTR_SPARSE_MMA_MASK
	.align		4
.L_15:
        /*0038*/ 	.byte	0x03, 0x50
        /*003a*/ 	.short	0x0000


	//----- nvinfo : EIATTR_MAXREG_COUNT
	.align		4
        /*003c*/ 	.byte	0x03, 0x1b
        /*003e*/ 	.short	0x00ff


	//----- nvinfo : EIATTR_EXIT_INSTR_OFFSETS
	.align		4
        /*0040*/ 	.byte	0x04, 0x1c
        /*0042*/ 	.short	(.L_17 - .L_16)


	//   ....[0]....
.L_16:
        /*0044*/ 	.word	0x00000350


	//----- nvinfo : EIATTR_REQNTID
	.align		4
.L_17:
        /*0048*/ 	.byte	0x04, 0x10
        /*004a*/ 	.short	(.L_19 - .L_18)
.L_18:
        /*004c*/ 	.word	0x00000080
        /*0050*/ 	.word	0x00000001
        /*0054*/ 	.word	0x00000001


	//----- nvinfo : EIATTR_CBANK_PARAM_SIZE
	.align		4
.L_19:
        /*0058*/ 	.byte	0x03, 0x19
        /*005a*/ 	.short	0x0014


	//----- nvinfo : EIATTR_PARAM_CBANK
	.align		4
        /*005c*/ 	.byte	0x04, 0x0a
        /*005e*/ 	.short	(.L_21 - .L_20)
	.align		4
.L_20:
        /*0060*/ 	.word	index@(.nv.constant0.triton_poi_fused_leaky_relu_leaky_relu_backward_0)
        /*0064*/ 	.short	0x0210
        /*0066*/ 	.short	0x0014


	//----- nvinfo : EIATTR_SW_WAR
	.align		4
.L_21:
        /*0068*/ 	.byte	0x04, 0x36
        /*006a*/ 	.short	(.L_23 - .L_22)
.L_22:
        /*006c*/ 	.word	0x00000008
.L_23:


//--------------------- .nv.callgraph             --------------------------
	.section	.nv.callgraph,"",@"SHT_CUDA_CALLGRAPH"
	.align	4
	.sectionentsize	8
	.align		4
        /*0000*/ 	.word	0x00000000
	.align		4
        /*0004*/ 	.word	0xffffffff
	.align		4
        /*0008*/ 	.word	0x00000000
	.align		4
        /*000c*/ 	.word	0xfffffffe
	.align		4
        /*0010*/ 	.word	0x00000000
	.align		4
        /*0014*/ 	.word	0xfffffffd
	.align		4
        /*0018*/ 	.word	0x00000000
	.align		4
        /*001c*/ 	.word	0xfffffffc


//--------------------- .text.triton_poi_fused_leaky_relu_leaky_relu_backward_0 --------------------------
	.section	.text.triton_poi_fused_leaky_relu_leaky_relu_backward_0,"ax",@progbits
	.align	128
        .global         triton_poi_fused_leaky_relu_leaky_relu_backward_0
        .type           triton_poi_fused_leaky_relu_leaky_relu_backward_0,@function
        .size           triton_poi_fused_leaky_relu_leaky_relu_backward_0,(.L_x_1 - triton_poi_fused_leaky_relu_leaky_relu_backward_0)
        .other          triton_poi_fused_leaky_relu_leaky_relu_backward_0,@"STO_CUDA_ENTRY STV_DEFAULT"
triton_poi_fused_leaky_relu_leaky_relu_backward_0:
.text.triton_poi_fused_leaky_relu_leaky_relu_backward_0:
[----:B------:R-:W-:Y:S01]  /*0000*/  LDC R1, c[0x0][0x28] ;  /* 0x00000a00ff017b82 */ /* 0x000fe20000000800 */
[----:B------:R-:W1:Y:S07]  /*0010*/  S2R R0, SR_TID.X ;  /* 0x0000000000007919 */ /* 0x000e6e0000002100 */
[----:B------:R-:W2:Y:S01]  /*0020*/  LDC.64 R2, c[0x0][0x210] ;  /* 0x00008400ff027b82 */ /* 0x000ea20000000a00 */
[----:B------:R-:W-:Y:S01]  /*0030*/  ULDC.64 UR4, c[0x0][0x208] ;  /* 0x0000820000047ab9 */ /* 0x000fe20000000a00 */
[----:B------:R-:W-:Y:S01]  /*0040*/  ULDC.64 UR6, c[0x0][0x218] ;  /* 0x0000860000067ab9 */ /* 0x000fe20000000a00 */
[----:B------:R-:W3:Y:S01]  /*0050*/  S2R R5, SR_CTAID.X ;  /* 0x0000000000057919 */ /* 0x000ee20000002500 */
[----:B-1----:R-:W-:-:S05]  /*0060*/  IMAD.SHL.U32 R0, R0, 0x8, RZ ;  /* 0x0000000800007824 */ /* 0x002fca00078e00ff */
[----:B------:R-:W-:-:S05]  /*0070*/  LOP3.LUT R0, R0, 0x3f8, RZ, 0xc0, !PT ;  /* 0x000003f800007812 */ /* 0x000fca00078ec0ff */
[----:B---3--:R-:W-:-:S04]  /*0080*/  IMAD R5, R5, 0x400, R0 ;  /* 0x0000040005057824 */ /* 0x008fc800078e0200 */
[----:B--2---:R-:W-:-:S05]  /*0090*/  IMAD.WIDE R2, R5, 0x4, R2 ;  /* 0x0000000405027825 */ /* 0x004fca00078e0202 */
[----:B------:R-:W2:Y:S04]  /*00a0*/  LDG.E.128 R8, desc[UR4][R2.64] ;  /* 0x0000000402087981 */ /* 0x000ea8000c1e1d00 */
[----:B------:R-:W3:Y:S01]  /*00b0*/  LDG.E.128 R12, desc[UR4][R2.64+0x10] ;  /* 0x00001004020c7981 */ /* 0x000ee2000c1e1d00 */
[----:B--2---:R-:W-:Y:S02]  /*00c0*/  FSETP.GT.AND P1, PT, R8, RZ, PT ;  /* 0x000000ff0800720b */ /* 0x004fe40003f24000 */
[----:B------:R-:W-:Y:S02]  /*00d0*/  FSETP.GT.AND P4, PT, R9, RZ, PT ;  /* 0x000000ff0900720b */ /* 0x000fe40003f84000 */
[----:B------:R-:W-:Y:S02]  /*00e0*/  FSETP.GT.AND P5, PT, R10, RZ, PT ;  /* 0x000000ff0a00720b */ /* 0x000fe40003fa4000 */
[----:B------:R-:W-:-:S02]  /*00f0*/  FSETP.GT.AND P6, PT, R11, RZ, PT ;  /* 0x000000ff0b00720b */ /* 0x000fc40003fc4000 */
[----:B---3--:R-:W-:Y:S02]  /*0100*/  FSETP.GT.AND P0, PT, R12, RZ, PT ;  /* 0x000000ff0c00720b */ /* 0x008fe40003f04000 */
[----:B------:R-:W-:Y:S02]  /*0110*/  FSETP.GT.AND P3, PT, R13, RZ, PT ;  /* 0x000000ff0d00720b */ /* 0x000fe40003f64000 */
[----:B------:R-:W-:Y:S01]  /*0120*/  FSETP.GT.AND P2, PT, R14, RZ, PT ;  /* 0x000000ff0e00720b */ /* 0x000fe20003f44000 */
[----:B------:R-:W-:Y:S01]  /*0130*/  @!P1 FMUL R8, R8, 0.10000000149011611938 ;  /* 0x3dcccccd08089820 */ /* 0x000fe20000400000 */
[----:B------:R-:W-:Y:S01]  /*0140*/  FSETP.GT.AND P1, PT, R15, RZ, PT ;  /* 0x000000ff0f00720b */ /* 0x000fe20003f24000 */
[----:B------:R-:W-:Y:S02]  /*0150*/  @!P4 FMUL R9, R9, 0.10000000149011611938 ;  /* 0x3dcccccd0909c820 */ /* 0x000fe40000400000 */
[----:B------:R-:W-:Y:S01]  /*0160*/  @!P5 FMUL R10, R10, 0.10000000149011611938 ;  /* 0x3dcccccd0a0ad820 */ /* 0x000fe20000400000 */
[----:B------:R-:W-:Y:S01]  /*0170*/  FSETP.GT.AND P4, PT, R8, RZ, PT ;  /* 0x000000ff0800720b */ /* 0x000fe20003f84000 */
[----:B------:R-:W-:Y:S01]  /*0180*/  @!P6 FMUL R11, R11, 0.10000000149011611938 ;  /* 0x3dcccccd0b0be820 */ /* 0x000fe20000400000 */
[----:B------:R-:W-:Y:S01]  /*0190*/  FSETP.GT.AND P5, PT, R9, RZ, PT ;  /* 0x000000ff0900720b */ /* 0x000fe20003fa4000 */
[----:B------:R-:W-:Y:S01]  /*01a0*/  @!P0 FMUL R12, R12, 0.10000000149011611938 ;  /* 0x3dcccccd0c0c8820 */ /* 0x000fe20000400000 */
[----:B------:R-:W-:Y:S01]  /*01b0*/  SEL R3, RZ, 0x1, !P4 ;  /* 0x00000001ff037807 */ /* 0x000fe20006000000 */
[----:B------:R-:W-:Y:S01]  /*01c0*/  @!P3 FMUL R13, R13, 0.10000000149011611938 ;  /* 0x3dcccccd0d0db820 */ /* 0x000fe20000400000 */
[----:B------:R-:W-:Y:S01]  /*01d0*/  SEL R0, RZ, 0x1, !P5 ;  /* 0x00000001ff007807 */ /* 0x000fe20006800000 */
[----:B------:R-:W-:Y:S01]  /*01e0*/  @!P2 FMUL R14, R14, 0.10000000149011611938 ;  /* 0x3dcccccd0e0ea820 */ /* 0x000fe20000400000 */
[----:B------:R-:W-:Y:S01]  /*01f0*/  FSETP.GT.AND P4, PT, R10, RZ, PT ;  /* 0x000000ff0a00720b */ /* 0x000fe20003f84000 */
[----:B------:R-:W-:Y:S01]  /*0200*/  @!P1 FMUL R15, R15, 0.10000000149011611938 ;  /* 0x3dcccccd0f0f9820 */ /* 0x000fe20000400000 */
[----:B------:R-:W-:-:S02]  /*0210*/  FSETP.GT.AND P6, PT, R11, RZ, PT ;  /* 0x000000ff0b00720b */ /* 0x000fc40003fc4000 */
[----:B------:R-:W-:Y:S02]  /*0220*/  FSETP.GT.AND P0, PT, R12, RZ, PT ;  /* 0x000000ff0c00720b */ /* 0x000fe40003f04000 */
[----:B------:R-:W-:Y:S02]  /*0230*/  FSETP.GT.AND P1, PT, R13, RZ, PT ;  /* 0x000000ff0d00720b */ /* 0x000fe40003f24000 */
[----:B------:R-:W-:Y:S02]  /*0240*/  FSETP.GT.AND P2, PT, R14, RZ, PT ;  /* 0x000000ff0e00720b */ /* 0x000fe40003f44000 */
[----:B------:R-:W-:Y:S02]  /*0250*/  FSETP.GT.AND P3, PT, R15, RZ, PT ;  /* 0x000000ff0f00720b */ /* 0x000fe40003f64000 */
[----:B------:R-:W-:Y:S02]  /*0260*/  PRMT R7, R3, 0x3340, R0 ;  /* 0x0000334003077816 */ /* 0x000fe40000000000 */
[----:B------:R-:W-:-:S02]  /*0270*/  SEL R3, RZ, 0x1, !P4 ;  /* 0x00000001ff037807 */ /* 0x000fc40006000000 */
[----:B------:R-:W-:Y:S02]  /*0280*/  SEL R0, RZ, 0x1, !P6 ;  /* 0x00000001ff007807 */ /* 0x000fe40007000000 */
[----:B------:R-:W-:Y:S02]  /*0290*/  SEL R6, RZ, 0x1, !P1 ;  /* 0x00000001ff067807 */ /* 0x000fe40004800000 */
[----:B------:R-:W-:Y:S02]  /*02a0*/  SEL R11, RZ, 0x1, !P0 ;  /* 0x00000001ff0b7807 */ /* 0x000fe40004000000 */
[----:B------:R-:W-:Y:S02]  /*02b0*/  SEL R9, RZ, 0x1, !P2 ;  /* 0x00000001ff097807 */ /* 0x000fe40005000000 */
[----:B------:R-:W-:Y:S02]  /*02c0*/  SEL R4, RZ, 0x1, !P3 ;  /* 0x00000001ff047807 */ /* 0x000fe40005800000 */
[----:B------:R-:W-:-:S02]  /*02d0*/  IADD3 R2, P0, R5, UR6, RZ ;  /* 0x0000000605027c10 */ /* 0x000fc4000ff1e0ff */
[----:B------:R-:W-:Y:S02]  /*02e0*/  PRMT R0, R3, 0x3340, R0 ;  /* 0x0000334003007816 */ /* 0x000fe40000000000 */
[----:B------:R-:W-:Y:S02]  /*02f0*/  PRMT R6, R11, 0x3340, R6 ;  /* 0x000033400b067816 */ /* 0x000fe40000000006 */
[----:B------:R-:W-:Y:S02]  /*0300*/  PRMT R9, R9, 0x3340, R4 ;  /* 0x0000334009097816 */ /* 0x000fe40000000004 */
[----:B------:R-:W-:Y:S02]  /*0310*/  LEA.HI.X.SX32 R3, R5, UR7, 0x1, P0 ;  /* 0x0000000705037c11 */ /* 0x000fe400080f0eff */
[----:B------:R-:W-:Y:S02]  /*0320*/  PRMT R4, R7, 0x5410, R0 ;  /* 0x0000541007047816 */ /* 0x000fe40000000000 */
[----:B------:R-:W-:-:S05]  /*0330*/  PRMT R5, R6, 0x5410, R9 ;  /* 0x0000541006057816 */ /* 0x000fca0000000009 */
[----:B------:R-:W-:Y:S01]  /*0340*/  STG.E.64 desc[UR4][R2.64], R4 ;  /* 0x0000000402007986 */ /* 0x000fe2000c101b04 */
[----:B------:R-:W-:Y:S05]  /*0350*/  EXIT ;  /* 0x000000000000794d */ /* 0x000fea0003800000 */
.L_x_0:
[----:B------:R-:W-:-:S00]  /*0360*/  BRA `(.L_x_0) ;  /* 0xfffffffc00fc7947 */ /* 0x000fc0000383ffff */
[----:B------:R-:W-:-:S00]  /*0370*/  NOP ;  /* 0x0000000000007918 */ /* 0x000fc00000000000 */
        /* <DEDUP_REMOVED lines=8> */
.L_x_1:


//--------------------- .nv.constant0.triton_poi_fused_leaky_relu_leaky_relu_backward_0 --------------------------
	.section	.nv.constant0.triton_poi_fused_leaky_relu_leaky_relu_backward_0,"a",@progbits
	.sectionflags	@""
	.align	4
.nv.constant0.triton_poi_fused_leaky_relu_leaky_relu_backward_0:
	.zero		548
